//
// Generated by NVIDIA NVVM Compiler
//
// Compiler Build ID: CL-36424714
// Cuda compilation tools, release 13.0, V13.0.88
// Based on NVVM 20.0.0
//

.version 9.0
.target sm_100
.address_size 64

	// .globl	_Z11_add_sparsePdS_Piiii

.visible .entry _Z11_add_sparsePdS_Piiii(
	.param .u64 .ptr .align 1 _Z11_add_sparsePdS_Piiii_param_0,
	.param .u64 .ptr .align 1 _Z11_add_sparsePdS_Piiii_param_1,
	.param .u64 .ptr .align 1 _Z11_add_sparsePdS_Piiii_param_2,
	.param .u32 _Z11_add_sparsePdS_Piiii_param_3,
	.param .u32 _Z11_add_sparsePdS_Piiii_param_4,
	.param .u32 _Z11_add_sparsePdS_Piiii_param_5
)
{
	.reg .pred 	%p<11>;
	.reg .b32 	%r<163>;
	.reg .b64 	%rd<77>;
	.reg .b64 	%fd<46>;

	ld.param.u64 	%rd5, [_Z11_add_sparsePdS_Piiii_param_2];
	ld.param.u32 	%r71, [_Z11_add_sparsePdS_Piiii_param_4];
	ld.param.u32 	%r70, [_Z11_add_sparsePdS_Piiii_param_5];
	mov.u32 	%r72, %ctaid.x;
	mov.u32 	%r73, %ctaid.y;
	mov.u32 	%r1, %tid.x;
	mov.u32 	%r2, %tid.y;
	shl.b32 	%r3, %r72, 5;
	add.s32 	%r4, %r3, %r1;
	shl.b32 	%r5, %r73, 5;
	add.s32 	%r74, %r5, %r2;
	max.s32 	%r75, %r4, %r74;
	setp.ge.s32 	%p1, %r75, %r71;
	@%p1 bra 	$L__BB0_13;
	cvta.to.global.u64 	%rd6, %rd5;
	mul.wide.u32 	%rd7, %r4, 4;
	add.s64 	%rd8, %rd6, %rd7;
	ld.global.u32 	%r7, [%rd8];
	mul.wide.u32 	%rd9, %r74, 4;
	add.s64 	%rd10, %rd6, %rd9;
	ld.global.u32 	%r8, [%rd10];
	setp.lt.s32 	%p2, %r70, 1;
	@%p2 bra 	$L__BB0_13;
	setp.lt.u32 	%p3, %r70, 8;
	mov.b32 	%r161, 0;
	@%p3 bra 	$L__BB0_5;
	ld.param.u32 	%r138, [_Z11_add_sparsePdS_Piiii_param_3];
	and.b32  	%r77, %r70, 2147483640;
	neg.s32 	%r159, %r77;
	add.s32 	%r78, %r1, %r71;
	add.s32 	%r79, %r78, %r3;
	mad.lo.s32 	%r80, %r71, %r79, %r2;
	add.s32 	%r158, %r80, %r5;
	shl.b32 	%r81, %r71, 1;
	add.s32 	%r82, %r4, %r81;
	mad.lo.s32 	%r83, %r71, %r82, %r2;
	add.s32 	%r157, %r83, %r5;
	mad.lo.s32 	%r84, %r71, 3, %r4;
	mad.lo.s32 	%r85, %r71, %r84, %r2;
	add.s32 	%r156, %r85, %r5;
	shl.b32 	%r86, %r71, 2;
	add.s32 	%r87, %r4, %r86;
	mad.lo.s32 	%r88, %r71, %r87, %r2;
	add.s32 	%r155, %r88, %r5;
	mad.lo.s32 	%r89, %r71, 5, %r4;
	mad.lo.s32 	%r90, %r71, %r89, %r2;
	add.s32 	%r154, %r90, %r5;
	mad.lo.s32 	%r91, %r71, 6, %r4;
	mad.lo.s32 	%r92, %r71, %r91, %r2;
	add.s32 	%r153, %r92, %r5;
	mad.lo.s32 	%r93, %r71, 7, %r4;
	mad.lo.s32 	%r94, %r71, %r93, %r2;
	add.s32 	%r152, %r94, %r5;
	mad.lo.s32 	%r95, %r71, %r4, %r2;
	add.s32 	%r151, %r95, %r5;
	add.s32 	%r96, %r7, %r138;
	mad.lo.s32 	%r150, %r138, %r96, %r8;
	shl.b32 	%r97, %r138, 1;
	add.s32 	%r98, %r7, %r97;
	mad.lo.s32 	%r149, %r138, %r98, %r8;
	mad.lo.s32 	%r99, %r138, 3, %r7;
	mad.lo.s32 	%r148, %r138, %r99, %r8;
	shl.b32 	%r100, %r138, 2;
	add.s32 	%r101, %r7, %r100;
	mad.lo.s32 	%r147, %r138, %r101, %r8;
	mad.lo.s32 	%r102, %r138, 5, %r7;
	mad.lo.s32 	%r146, %r138, %r102, %r8;
	mad.lo.s32 	%r103, %r138, 6, %r7;
	mad.lo.s32 	%r145, %r138, %r103, %r8;
	mad.lo.s32 	%r104, %r138, 7, %r7;
	mad.lo.s32 	%r144, %r138, %r104, %r8;
	mad.lo.s32 	%r143, %r7, %r138, %r8;
$L__BB0_4:
	.pragma "nounroll";
	ld.param.u32 	%r139, [_Z11_add_sparsePdS_Piiii_param_3];
	ld.param.u64 	%rd75, [_Z11_add_sparsePdS_Piiii_param_1];
	ld.param.u64 	%rd73, [_Z11_add_sparsePdS_Piiii_param_0];
	and.b32  	%r161, %r70, 2147483640;
	cvta.to.global.u64 	%rd11, %rd75;
	mul.wide.s32 	%rd12, %r151, 8;
	add.s64 	%rd13, %rd11, %rd12;
	ld.global.f64 	%fd1, [%rd13];
	cvta.to.global.u64 	%rd14, %rd73;
	mul.wide.s32 	%rd15, %r143, 8;
	add.s64 	%rd16, %rd14, %rd15;
	ld.global.f64 	%fd2, [%rd16];
	add.f64 	%fd3, %fd1, %fd2;
	st.global.f64 	[%rd16], %fd3;
	mul.wide.s32 	%rd17, %r158, 8;
	add.s64 	%rd18, %rd11, %rd17;
	ld.global.f64 	%fd4, [%rd18];
	mul.wide.s32 	%rd19, %r150, 8;
	add.s64 	%rd20, %rd14, %rd19;
	ld.global.f64 	%fd5, [%rd20];
	add.f64 	%fd6, %fd4, %fd5;
	st.global.f64 	[%rd20], %fd6;
	mul.wide.s32 	%rd21, %r157, 8;
	add.s64 	%rd22, %rd11, %rd21;
	ld.global.f64 	%fd7, [%rd22];
	mul.wide.s32 	%rd23, %r149, 8;
	add.s64 	%rd24, %rd14, %rd23;
	ld.global.f64 	%fd8, [%rd24];
	add.f64 	%fd9, %fd7, %fd8;
	st.global.f64 	[%rd24], %fd9;
	mul.wide.s32 	%rd25, %r156, 8;
	add.s64 	%rd26, %rd11, %rd25;
	ld.global.f64 	%fd10, [%rd26];
	mul.wide.s32 	%rd27, %r148, 8;
	add.s64 	%rd28, %rd14, %rd27;
	ld.global.f64 	%fd11, [%rd28];
	add.f64 	%fd12, %fd10, %fd11;
	st.global.f64 	[%rd28], %fd12;
	mul.wide.s32 	%rd29, %r155, 8;
	add.s64 	%rd30, %rd11, %rd29;
	ld.global.f64 	%fd13, [%rd30];
	mul.wide.s32 	%rd31, %r147, 8;
	add.s64 	%rd32, %rd14, %rd31;
	ld.global.f64 	%fd14, [%rd32];
	add.f64 	%fd15, %fd13, %fd14;
	st.global.f64 	[%rd32], %fd15;
	mul.wide.s32 	%rd33, %r154, 8;
	add.s64 	%rd34, %rd11, %rd33;
	ld.global.f64 	%fd16, [%rd34];
	mul.wide.s32 	%rd35, %r146, 8;
	add.s64 	%rd36, %rd14, %rd35;
	ld.global.f64 	%fd17, [%rd36];
	add.f64 	%fd18, %fd16, %fd17;
	st.global.f64 	[%rd36], %fd18;
	mul.wide.s32 	%rd37, %r153, 8;
	add.s64 	%rd38, %rd11, %rd37;
	ld.global.f64 	%fd19, [%rd38];
	mul.wide.s32 	%rd39, %r145, 8;
	add.s64 	%rd40, %rd14, %rd39;
	ld.global.f64 	%fd20, [%rd40];
	add.f64 	%fd21, %fd19, %fd20;
	st.global.f64 	[%rd40], %fd21;
	mul.wide.s32 	%rd41, %r152, 8;
	add.s64 	%rd42, %rd11, %rd41;
	ld.global.f64 	%fd22, [%rd42];
	mul.wide.s32 	%rd43, %r144, 8;
	add.s64 	%rd44, %rd14, %rd43;
	ld.global.f64 	%fd23, [%rd44];
	add.f64 	%fd24, %fd22, %fd23;
	st.global.f64 	[%rd44], %fd24;
	add.s32 	%r159, %r159, 8;
	mul.lo.s32 	%r105, %r71, %r71;
	shl.b32 	%r106, %r105, 3;
	add.s32 	%r158, %r158, %r106;
	add.s32 	%r157, %r157, %r106;
	add.s32 	%r156, %r156, %r106;
	add.s32 	%r155, %r155, %r106;
	add.s32 	%r154, %r154, %r106;
	add.s32 	%r153, %r153, %r106;
	add.s32 	%r152, %r152, %r106;
	add.s32 	%r151, %r151, %r106;
	mul.lo.s32 	%r107, %r139, %r139;
	shl.b32 	%r108, %r107, 3;
	add.s32 	%r150, %r150, %r108;
	add.s32 	%r149, %r149, %r108;
	add.s32 	%r148, %r148, %r108;
	add.s32 	%r147, %r147, %r108;
	add.s32 	%r146, %r146, %r108;
	add.s32 	%r145, %r145, %r108;
	add.s32 	%r144, %r144, %r108;
	add.s32 	%r143, %r143, %r108;
	setp.ne.s32 	%p4, %r159, 0;
	@%p4 bra 	$L__BB0_4;
$L__BB0_5:
	and.b32  	%r62, %r70, 7;
	setp.eq.s32 	%p5, %r62, 0;
	@%p5 bra 	$L__BB0_13;
	ld.param.u64 	%rd76, [_Z11_add_sparsePdS_Piiii_param_1];
	ld.param.u64 	%rd74, [_Z11_add_sparsePdS_Piiii_param_0];
	cvta.to.global.u64 	%rd1, %rd74;
	cvta.to.global.u64 	%rd2, %rd76;
	and.b32  	%r63, %r70, 3;
	setp.lt.u32 	%p6, %r62, 4;
	@%p6 bra 	$L__BB0_8;
	ld.param.u32 	%r140, [_Z11_add_sparsePdS_Piiii_param_3];
	mad.lo.s32 	%r109, %r161, %r71, %r4;
	mad.lo.s32 	%r110, %r109, %r71, %r74;
	mul.wide.s32 	%rd45, %r110, 8;
	add.s64 	%rd46, %rd2, %rd45;
	ld.global.f64 	%fd25, [%rd46];
	mad.lo.s32 	%r111, %r161, %r140, %r7;
	mad.lo.s32 	%r112, %r111, %r140, %r8;
	mul.wide.s32 	%rd47, %r112, 8;
	add.s64 	%rd48, %rd1, %rd47;
	ld.global.f64 	%fd26, [%rd48];
	add.f64 	%fd27, %fd25, %fd26;
	st.global.f64 	[%rd48], %fd27;
	add.s32 	%r113, %r109, %r71;
	mad.lo.s32 	%r114, %r113, %r71, %r74;
	mul.wide.s32 	%rd49, %r114, 8;
	add.s64 	%rd50, %rd2, %rd49;
	ld.global.f64 	%fd28, [%rd50];
	add.s32 	%r115, %r111, %r140;
	mad.lo.s32 	%r116, %r115, %r140, %r8;
	mul.wide.s32 	%rd51, %r116, 8;
	add.s64 	%rd52, %rd1, %rd51;
	ld.global.f64 	%fd29, [%rd52];
	add.f64 	%fd30, %fd28, %fd29;
	st.global.f64 	[%rd52], %fd30;
	add.s32 	%r117, %r113, %r71;
	mad.lo.s32 	%r118, %r117, %r71, %r74;
	mul.wide.s32 	%rd53, %r118, 8;
	add.s64 	%rd54, %rd2, %rd53;
	ld.global.f64 	%fd31, [%rd54];
	add.s32 	%r119, %r115, %r140;
	mad.lo.s32 	%r120, %r119, %r140, %r8;
	mul.wide.s32 	%rd55, %r120, 8;
	add.s64 	%rd56, %rd1, %rd55;
	ld.global.f64 	%fd32, [%rd56];
	add.f64 	%fd33, %fd31, %fd32;
	st.global.f64 	[%rd56], %fd33;
	add.s32 	%r121, %r117, %r71;
	mad.lo.s32 	%r122, %r121, %r71, %r74;
	mul.wide.s32 	%rd57, %r122, 8;
	add.s64 	%rd58, %rd2, %rd57;
	ld.global.f64 	%fd34, [%rd58];
	add.s32 	%r123, %r119, %r140;
	mad.lo.s32 	%r124, %r123, %r140, %r8;
	mul.wide.s32 	%rd59, %r124, 8;
	add.s64 	%rd60, %rd1, %rd59;
	ld.global.f64 	%fd35, [%rd60];
	add.f64 	%fd36, %fd34, %fd35;
	st.global.f64 	[%rd60], %fd36;
	add.s32 	%r161, %r161, 4;
$L__BB0_8:
	setp.eq.s32 	%p7, %r63, 0;
	@%p7 bra 	$L__BB0_13;
	setp.eq.s32 	%p8, %r63, 1;
	@%p8 bra 	$L__BB0_11;
	ld.param.u32 	%r141, [_Z11_add_sparsePdS_Piiii_param_3];
	mad.lo.s32 	%r125, %r161, %r71, %r4;
	mad.lo.s32 	%r126, %r125, %r71, %r74;
	mul.wide.s32 	%rd61, %r126, 8;
	add.s64 	%rd62, %rd2, %rd61;
	ld.global.f64 	%fd37, [%rd62];
	mad.lo.s32 	%r127, %r161, %r141, %r7;
	mad.lo.s32 	%r128, %r127, %r141, %r8;
	mul.wide.s32 	%rd63, %r128, 8;
	add.s64 	%rd64, %rd1, %rd63;
	ld.global.f64 	%fd38, [%rd64];
	add.f64 	%fd39, %fd37, %fd38;
	st.global.f64 	[%rd64], %fd39;
	add.s32 	%r129, %r125, %r71;
	mad.lo.s32 	%r130, %r129, %r71, %r74;
	mul.wide.s32 	%rd65, %r130, 8;
	add.s64 	%rd66, %rd2, %rd65;
	ld.global.f64 	%fd40, [%rd66];
	add.s32 	%r131, %r127, %r141;
	mad.lo.s32 	%r132, %r131, %r141, %r8;
	mul.wide.s32 	%rd67, %r132, 8;
	add.s64 	%rd68, %rd1, %rd67;
	ld.global.f64 	%fd41, [%rd68];
	add.f64 	%fd42, %fd40, %fd41;
	st.global.f64 	[%rd68], %fd42;
	add.s32 	%r161, %r161, 2;
$L__BB0_11:
	and.b32  	%r133, %r70, 1;
	setp.eq.b32 	%p9, %r133, 1;
	not.pred 	%p10, %p9;
	@%p10 bra 	$L__BB0_13;
	ld.param.u32 	%r142, [_Z11_add_sparsePdS_Piiii_param_3];
	mad.lo.s32 	%r134, %r161, %r71, %r4;
	mad.lo.s32 	%r135, %r134, %r71, %r74;
	mul.wide.s32 	%rd69, %r135, 8;
	add.s64 	%rd70, %rd2, %rd69;
	ld.global.f64 	%fd43, [%rd70];
	mad.lo.s32 	%r136, %r161, %r142, %r7;
	mad.lo.s32 	%r137, %r136, %r142, %r8;
	mul.wide.s32 	%rd71, %r137, 8;
	add.s64 	%rd72, %rd1, %rd71;
	ld.global.f64 	%fd44, [%rd72];
	add.f64 	%fd45, %fd43, %fd44;
	st.global.f64 	[%rd72], %fd45;
$L__BB0_13:
	ret;

}


// ===== COMPILED SASS (sm_100) =====

	.target	sm_100

	.elftype	@"ET_EXEC"


//--------------------- .note.nv.tkinfo           --------------------------
	.section	.note.nv.tkinfo,"",@"SHT_NOTE"
	.sectionflags	@"SHF_NOTE_NV_TKINFO"
	.tkinfo
        /*0018*/ 	.word	0x00000002
        /*0030*/ 	.string	""
        /*0030*/ 	.string	"ptxas"
        /*0030*/ 	.string	"Cuda compilation tools, release 13.0, V13.0.88"
        /*0030*/ 	.string	"Build cuda_13.0.r13.0/compiler.36424714_0"
        /*0030*/ 	.string	"-arch sm_100 -m 64 "



//--------------------- .note.nv.cuinfo           --------------------------
	.section	.note.nv.cuinfo,"",@"SHT_NOTE"
	.sectionflags	@"SHF_NOTE_NV_CUINFO"
        /*0018*/ 	.short	0x0002
        /*001a*/ 	.short	0x0064
        /*001c*/ 	.short	0x0082
	.zero		2


//--------------------- .nv.info                  --------------------------
	.section	.nv.info,"",@"SHT_CUDA_INFO"
	.align	4


	//----- nvinfo : EIATTR_REGCOUNT
	.align		4
        /*0000*/ 	.byte	0x04, 0x2f
        /*0002*/ 	.short	(.L_1 - .L_0)
	.align		4
.L_0:
        /*0004*/ 	.word	index@(_Z11_add_sparsePdS_Piiii)
        /*0008*/ 	.word	0x00000028


	//----- nvinfo : EIATTR_FRAME_SIZE
	.align		4
.L_1:
        /*000c*/ 	.byte	0x04, 0x11
        /*000e*/ 	.short	(.L_3 - .L_2)
	.align		4
.L_2:
        /*0010*/ 	.word	index@(_Z11_add_sparsePdS_Piiii)
        /*0014*/ 	.word	0x00000000


	//----- nvinfo : EIATTR_MIN_STACK_SIZE
	.align		4
.L_3:
        /*0018*/ 	.byte	0x04, 0x12
        /*001a*/ 	.short	(.L_5 - .L_4)
	.align		4
.L_4:
        /*001c*/ 	.word	index@(_Z11_add_sparsePdS_Piiii)
        /*0020*/ 	.word	0x00000000
.L_5:


//--------------------- .nv.compat                --------------------------
	.section	.nv.compat,"",@"SHT_CUDA_COMPAT_INFO"
	.align	4
        /*0000*/ 	.byte	0x02, 0x09, 0x00, 0x00, 0x02, 0x02, 0x01, 0x00, 0x02, 0x05, 0x05, 0x00, 0x03, 0x07, 0x01, 0x01
        /*0010*/ 	.byte	0x02, 0x03, 0x00, 0x00, 0x02, 0x06, 0x01, 0x00, 0x04, 0x0b, 0x08, 0x00, 0x01, 0x00, 0x00, 0x00
        /*0020*/ 	.byte	0x00, 0x00, 0x00, 0x00


//--------------------- .nv.info._Z11_add_sparsePdS_Piiii --------------------------
	.section	.nv.info._Z11_add_sparsePdS_Piiii,"",@"SHT_CUDA_INFO"
	.sectionflags	@""
	.align	4


	//----- nvinfo : EIATTR_CUDA_API_VERSION
	.align		4
        /*0000*/ 	.byte	0x04, 0x37
        /*0002*/ 	.short	(.L_7 - .L_6)
.L_6:
        /*0004*/ 	.word	0x00000082


	//----- nvinfo : EIATTR_KPARAM_INFO
	.align		4
.L_7:
        /*0008*/ 	.byte	0x04, 0x17
        /*000a*/ 	.short	(.L_9 - .L_8)
.L_8:
        /*000c*/ 	.word	0x00000000
        /*0010*/ 	.short	0x0005
        /*0012*/ 	.short	0x0020
        /*0014*/ 	.byte	0x00, 0xf0, 0x11, 0x00


	//----- nvinfo : EIATTR_KPARAM_INFO
	.align		4
.L_9:
        /*0018*/ 	.byte	0x04, 0x17
        /*001a*/ 	.short	(.L_11 - .L_10)
.L_10:
        /*001c*/ 	.word	0x00000000
        /*0020*/ 	.short	0x0004
        /*0022*/ 	.short	0x001c
        /*0024*/ 	.byte	0x00, 0xf0, 0x11, 0x00


	//----- nvinfo : EIATTR_KPARAM_INFO
	.align		4
.L_11:
        /*0028*/ 	.byte	0x04, 0x17
        /*002a*/ 	.short	(.L_13 - .L_12)
.L_12:
        /*002c*/ 	.word	0x00000000
        /*0030*/ 	.short	0x0003
        /*0032*/ 	.short	0x0018
        /*0034*/ 	.byte	0x00, 0xf0, 0x11, 0x00


	//----- nvinfo : EIATTR_KPARAM_INFO
	.align		4
.L_13:
        /*0038*/ 	.byte	0x04, 0x17
        /*003a*/ 	.short	(.L_15 - .L_14)
.L_14:
        /*003c*/ 	.word	0x00000000
        /*0040*/ 	.short	0x0002
        /*0042*/ 	.short	0x0010
        /*0044*/ 	.byte	0x00, 0xf5, 0x21, 0x00


	//----- nvinfo : EIATTR_KPARAM_INFO
	.align		4
.L_15:
        /*0048*/ 	.byte	0x04, 0x17
        /*004a*/ 	.short	(.L_17 - .L_16)
.L_16:
        /*004c*/ 	.word	0x00000000
        /*0050*/ 	.short	0x0001
        /*0052*/ 	.short	0x0008
        /*0054*/ 	.byte	0x00, 0xf5, 0x21, 0x00


	//----- nvinfo : EIATTR_KPARAM_INFO
	.align		4
.L_17:
        /*0058*/ 	.byte	0x04, 0x17
        /*005a*/ 	.short	(.L_19 - .L_18)
.L_18:
        /*005c*/ 	.word	0x00000000
        /*0060*/ 	.short	0x0000
        /*0062*/ 	.short	0x0000
        /*0064*/ 	.byte	0x00, 0xf5, 0x21, 0x00


	//----- nvinfo : EIATTR_SPARSE_MMA_MASK
	.align		4
.L_19:
        /*0068*/ 	.byte	0x03, 0x50
        /*006a*/ 	.short	0x0000


	//----- nvinfo : EIATTR_MAXREG_COUNT
	.align		4
        /*006c*/ 	.byte	0x03, 0x1b
        /*006e*/ 	.short	0x00ff


	//----- nvinfo : EIATTR_MERCURY_ISA_VERSION
	.align		4
        /*0070*/ 	.byte	0x03, 0x5f
        /*0072*/ 	.short	0x0101


	//----- nvinfo : EIATTR_VRC_CTA_INIT_COUNT
	.align		4
        /*0074*/ 	.byte	0x02, 0x4a
	.zero		1
	.zero		1


	//----- nvinfo : EIATTR_EXIT_INSTR_OFFSETS
	.align		4
        /*0078*/ 	.byte	0x04, 0x1c
        /*007a*/ 	.short	(.L_21 - .L_20)


	//   ....[0]....
.L_20:
        /*007c*/ 	.word	0x000000a0


	//   ....[1]....
        /*0080*/ 	.word	0x000000d0


	//   ....[2]....
        /*0084*/ 	.word	0x000008a0


	//   ....[3]....
        /*0088*/ 	.word	0x00000bb0


	//   ....[4]....
        /*008c*/ 	.word	0x00000d80


	//   ....[5]....
        /*0090*/ 	.word	0x00000e60


	//----- nvinfo : EIATTR_CBANK_PARAM_SIZE
	.align		4
.L_21:
        /*0094*/ 	.byte	0x03, 0x19
        /*0096*/ 	.short	0x0024


	//----- nvinfo : EIATTR_PARAM_CBANK
	.align		4
        /*0098*/ 	.byte	0x04, 0x0a
        /*009a*/ 	.short	(.L_23 - .L_22)
	.align		4
.L_22:
        /*009c*/ 	.word	index@(.nv.constant0._Z11_add_sparsePdS_Piiii)
        /*00a0*/ 	.short	0x0380
        /*00a2*/ 	.short	0x0024


	//----- nvinfo : EIATTR_SW_WAR
	.align		4
.L_23:
        /*00a4*/ 	.byte	0x04, 0x36
        /*00a6*/ 	.short	(.L_25 - .L_24)
.L_24:
        /*00a8*/ 	.word	0x00000008
.L_25:


//--------------------- .nv.callgraph             --------------------------
	.section	.nv.callgraph,"",@"SHT_CUDA_CALLGRAPH"
	.align	4
	.sectionentsize	8
	.align		4
        /*0000*/ 	.word	0x00000000
	.align		4
        /*0004*/ 	.word	0xffffffff
	.align		4
        /*0008*/ 	.word	0x00000000
	.align		4
        /*000c*/ 	.word	0xfffffffe
	.align		4
        /*0010*/ 	.word	0x00000000
	.align		4
        /*0014*/ 	.word	0xfffffffd
	.align		4
        /*0018*/ 	.word	0x00000000
	.align		4
        /*001c*/ 	.word	0xfffffffc


//--------------------- .text._Z11_add_sparsePdS_Piiii --------------------------
	.section	.text._Z11_add_sparsePdS_Piiii,"ax",@progbits
	.align	128
        .global         _Z11_add_sparsePdS_Piiii
        .type           _Z11_add_sparsePdS_Piiii,@function
        .size           _Z11_add_sparsePdS_Piiii,(.L_x_5 - _Z11_add_sparsePdS_Piiii)
        .other          _Z11_add_sparsePdS_Piiii,@"STO_CUDA_ENTRY STV_DEFAULT"
_Z11_add_sparsePdS_Piiii:
.text._Z11_add_sparsePdS_Piiii:
[----:B------:R-:W-:Y:S01]  /*0000*/  LDC R1, c[0x0][0x37c] ;  /* 0x0000df00ff017b82 */ /* 0x000fe20000000800 */
[----:B------:R-:W0:Y:S07]  /*0010*/  S2R R13, SR_CTAID.X ;  /* 0x00000000000d7919 */ /* 0x000e2e0000002500 */
[----:B------:R-:W1:Y:S01]  /*0020*/  LDC R0, c[0x0][0x39c] ;  /* 0x0000e700ff007b82 */ /* 0x000e620000000800 */
[----:B------:R-:W2:Y:S01]  /*0030*/  S2R R32, SR_CTAID.Y ;  /* 0x0000000000207919 */ /* 0x000ea20000002600 */
[----:B------:R-:W0:Y:S01]  /*0040*/  S2R R8, SR_TID.X ;  /* 0x0000000000087919 */ /* 0x000e220000002100 */
[----:B------:R-:W2:Y:S01]  /*0050*/  S2R R25, SR_TID.Y ;  /* 0x0000000000197919 */ /* 0x000ea20000002200 */
[----:B0-----:R-:W-:-:S02]  /*0060*/  LEA R3, R13, R8, 0x5 ;  /* 0x000000080d037211 */ /* 0x001fc400078e28ff */
[----:B--2---:R-:W-:-:S04]  /*0070*/  LEA R5, R32, R25, 0x5 ;  /* 0x0000001920057211 */ /* 0x004fc800078e28ff */
[----:B------:R-:W-:-:S04]  /*0080*/  VIMNMX R7, PT, PT, R3, R5, !PT ;  /* 0x0000000503077248 */ /* 0x000fc80007fe0100 */
[----:B-1----:R-:W-:-:S13]  /*0090*/  ISETP.GE.AND P0, PT, R7, R0, PT ;  /* 0x000000000700720c */ /* 0x002fda0003f06270 */
[----:B------:R-:W-:Y:S05]  /*00a0*/  @P0 EXIT ;  /* 0x000000000000094d */ /* 0x000fea0003800000 */
[----:B------:R-:W0:Y:S02]  /*00b0*/  LDC R2, c[0x0][0x3a0] ;  /* 0x0000e800ff027b82 */ /* 0x000e240000000800 */
[----:B0-----:R-:W-:-:S13]  /*00c0*/  ISETP.GE.AND P0, PT, R2, 0x1, PT ;  /* 0x000000010200780c */ /* 0x001fda0003f06270 */
[----:B------:R-:W-:Y:S05]  /*00d0*/  @!P0 EXIT ;  /* 0x000000000000894d */ /* 0x000fea0003800000 */
[----:B------:R-:W0:Y:S01]  /*00e0*/  LDC.64 R6, c[0x0][0x390] ;  /* 0x0000e400ff067b82 */ /* 0x000e220000000a00 */
[----:B------:R-:W1:Y:S01]  /*00f0*/  LDCU.64 UR4, c[0x0][0x358] ;  /* 0x00006b00ff0477ac */ /* 0x000e620008000a00 */
[----:B------:R-:W-:Y:S01]  /*0100*/  ISETP.GE.U32.AND P0, PT, R2, 0x8, PT ;  /* 0x000000080200780c */ /* 0x000fe20003f06070 */
[----:B------:R-:W-:Y:S02]  /*0110*/  HFMA2 R9, -RZ, RZ, 0, 0 ;  /* 0x00000000ff097431 */ /* 0x000fe400000001ff */
[----:B0-----:R-:W-:-:S04]  /*0120*/  IMAD.WIDE.U32 R10, R3, 0x4, R6 ;  /* 0x00000004030a7825 */ /* 0x001fc800078e0006 */
[----:B------:R-:W-:Y:S01]  /*0130*/  IMAD.WIDE.U32 R6, R5, 0x4, R6 ;  /* 0x0000000405067825 */ /* 0x000fe200078e0006 */
[----:B-1----:R0:W5:Y:S05]  /*0140*/  LDG.E R4, desc[UR4][R10.64] ;  /* 0x000000040a047981 */ /* 0x00216a000c1e1900 */
[----:B------:R0:W5:Y:S01]  /*0150*/  LDG.E R7, desc[UR4][R6.64] ;  /* 0x0000000406077981 */ /* 0x000162000c1e1900 */
[----:B------:R-:W-:Y:S05]  /*0160*/  @!P0 BRA `(.L_x_0) ;  /* 0x0000000400c88947 */ /* 0x000fea0003800000 */
[----:B0-----:R-:W0:Y:S01]  /*0170*/  LDC R6, c[0x0][0x398] ;  /* 0x0000e600ff067b82 */ /* 0x001e220000000800 */
[----:B------:R-:W-:Y:S01]  /*0180*/  IADD3 R8, PT, PT, R8, R0, RZ ;  /* 0x0000000008087210 */ /* 0x000fe20007ffe0ff */
[C-C-:B------:R-:W-:Y:S01]  /*0190*/  IMAD R19, R0.reuse, 0x5, R3.reuse ;  /* 0x0000000500137824 */ /* 0x140fe200078e0203 */
[CC--:B------:R-:W-:Y:S01]  /*01a0*/  LEA R11, R0.reuse, R3.reuse, 0x1 ;  /* 0x00000003000b7211 */ /* 0x0c0fe200078e08ff */
[C-C-:B------:R-:W-:Y:S01]  /*01b0*/  IMAD R21, R0.reuse, 0x6, R3.reuse ;  /* 0x0000000600157824 */ /* 0x140fe200078e0203 */
[----:B------:R-:W-:Y:S01]  /*01c0*/  LEA R9, R13, R8, 0x5 ;  /* 0x000000080d097211 */ /* 0x000fe200078e28ff */
[C-C-:B------:R-:W-:Y:S01]  /*01d0*/  IMAD R13, R0.reuse, 0x3, R3.reuse ;  /* 0x00000003000d7824 */ /* 0x140fe200078e0203 */
[C---:B------:R-:W-:Y:S01]  /*01e0*/  LEA R15, R0.reuse, R3, 0x2 ;  /* 0x00000003000f7211 */ /* 0x040fe200078e10ff */
[----:B------:R-:W-:Y:S01]  /*01f0*/  IMAD R23, R0, 0x7, R3 ;  /* 0x0000000700177824 */ /* 0x000fe200078e0203 */
[----:B------:R-:W-:Y:S01]  /*0200*/  LOP3.LUT R34, R2, 0x7ffffff8, RZ, 0xc0, !PT ;  /* 0x7ffffff802227812 */ /* 0x000fe200078ec0ff */
[----:B------:R-:W-:-:S02]  /*0210*/  IMAD R11, R11, R0, R25 ;  /* 0x000000000b0b7224 */ /* 0x000fc400078e0219 */
[-CC-:B------:R-:W-:Y:S01]  /*0220*/  IMAD R13, R13, R0.reuse, R25.reuse ;  /* 0x000000000d0d7224 */ /* 0x180fe200078e0219 */
[----:B------:R-:W-:Y:S01]  /*0230*/  IADD3 R34, PT, PT, -R34, RZ, RZ ;  /* 0x000000ff22227210 */ /* 0x000fe20007ffe1ff */
[-CC-:B------:R-:W-:Y:S01]  /*0240*/  IMAD R27, R3, R0.reuse, R25.reuse ;  /* 0x00000000031b7224 */ /* 0x180fe200078e0219 */
[C---:B------:R-:W-:Y:S01]  /*0250*/  LEA R29, R32.reuse, R11, 0x5 ;  /* 0x0000000b201d7211 */ /* 0x040fe200078e28ff */
[-CC-:B------:R-:W-:Y:S02]  /*0260*/  IMAD R17, R15, R0.reuse, R25.reuse ;  /* 0x000000000f117224 */ /* 0x180fe400078e0219 */
[-CC-:B------:R-:W-:Y:S01]  /*0270*/  IMAD R19, R19, R0.reuse, R25.reuse ;  /* 0x0000000013137224 */ /* 0x180fe200078e0219 */
[C---:B------:R-:W-:Y:S01]  /*0280*/  LEA R27, R32.reuse, R27, 0x5 ;  /* 0x0000001b201b7211 */ /* 0x040fe200078e28ff */
[-CC-:B------:R-:W-:Y:S01]  /*0290*/  IMAD R21, R21, R0.reuse, R25.reuse ;  /* 0x0000000015157224 */ /* 0x180fe200078e0219 */
[C---:B------:R-:W-:Y:S01]  /*02a0*/  LEA R10, R32.reuse, R17, 0x5 ;  /* 0x00000011200a7211 */ /* 0x040fe200078e28ff */
[-CC-:B------:R-:W-:Y:S01]  /*02b0*/  IMAD R23, R23, R0.reuse, R25.reuse ;  /* 0x0000000017177224 */ /* 0x180fe200078e0219 */
[----:B------:R-:W-:Y:S01]  /*02c0*/  LEA R11, R32, R19, 0x5 ;  /* 0x00000013200b7211 */ /* 0x000fe200078e28ff */
[----:B------:R-:W-:Y:S01]  /*02d0*/  IMAD R15, R9, R0, R25 ;  /* 0x00000000090f7224 */ /* 0x000fe200078e0219 */
[----:B0----5:R-:W-:Y:S01]  /*02e0*/  IADD3 R8, PT, PT, R4, R6, RZ ;  /* 0x0000000604087210 */ /* 0x021fe20007ffe0ff */
[C-C-:B------:R-:W-:Y:S01]  /*02f0*/  IMAD R35, R6.reuse, 0x3, R4.reuse ;  /* 0x0000000306237824 */ /* 0x140fe200078e0204 */
[CC--:B------:R-:W-:Y:S01]  /*0300*/  LEA R33, R6.reuse, R4.reuse, 0x1 ;  /* 0x0000000406217211 */ /* 0x0c0fe200078e08ff */
[C-C-:B------:R-:W-:Y:S01]  /*0310*/  IMAD R26, R6.reuse, 0x5, R4.reuse ;  /* 0x00000005061a7824 */ /* 0x140fe200078e0204 */
[C---:B------:R-:W-:Y:S01]  /*0320*/  LEA R37, R6.reuse, R4, 0x2 ;  /* 0x0000000406257211 */ /* 0x040fe200078e10ff */
[--C-:B------:R-:W-:Y:S01]  /*0330*/  IMAD R28, R6, 0x6, R4.reuse ;  /* 0x00000006061c7824 */ /* 0x100fe200078e0204 */
[----:B------:R-:W-:Y:S01]  /*0340*/  LEA R9, R32, R13, 0x5 ;  /* 0x0000000d20097211 */ /* 0x000fe200078e28ff */
[----:B------:R-:W-:Y:S01]  /*0350*/  IMAD R30, R6, 0x7, R4 ;  /* 0x00000007061e7824 */ /* 0x000fe200078e0204 */
[----:B------:R-:W-:Y:S01]  /*0360*/  LEA R12, R32, R21, 0x5 ;  /* 0x00000015200c7211 */ /* 0x000fe200078e28ff */
[-CC-:B------:R-:W-:Y:S01]  /*0370*/  IMAD R31, R4, R6.reuse, R7.reuse ;  /* 0x00000006041f7224 */ /* 0x180fe200078e0207 */
[----:B------:R-:W-:Y:S01]  /*0380*/  LEA R13, R32, R23, 0x5 ;  /* 0x00000017200d7211 */ /* 0x000fe200078e28ff */
[-CC-:B------:R-:W-:Y:S01]  /*0390*/  IMAD R8, R8, R6.reuse, R7.reuse ;  /* 0x0000000608087224 */ /* 0x180fe200078e0207 */
[----:B------:R-:W-:Y:S01]  /*03a0*/  LEA R32, R32, R15, 0x5 ;  /* 0x0000000f20207211 */ /* 0x000fe200078e28ff */
[----:B------:R-:W-:-:S02]  /*03b0*/  IMAD R33, R33, R6, R7 ;  /* 0x0000000621217224 */ /* 0x000fc400078e0207 */
[-CC-:B------:R-:W-:Y:S02]  /*03c0*/  IMAD R35, R35, R6.reuse, R7.reuse ;  /* 0x0000000623237224 */ /* 0x180fe400078e0207 */
[-CC-:B------:R-:W-:Y:S02]  /*03d0*/  IMAD R37, R37, R6.reuse, R7.reuse ;  /* 0x0000000625257224 */ /* 0x180fe400078e0207 */
[-CC-:B------:R-:W-:Y:S02]  /*03e0*/  IMAD R26, R26, R6.reuse, R7.reuse ;  /* 0x000000061a1a7224 */ /* 0x180fe400078e0207 */
[-CC-:B------:R-:W-:Y:S02]  /*03f0*/  IMAD R28, R28, R6.reuse, R7.reuse ;  /* 0x000000061c1c7224 */ /* 0x180fe400078e0207 */
[----:B------:R-:W-:-:S07]  /*0400*/  IMAD R30, R30, R6, R7 ;  /* 0x000000061e1e7224 */ /* 0x000fce00078e0207 */
.L_x_1:
[----:B0-----:R-:W0:Y:S08]  /*0410*/  LDC.64 R14, c[0x0][0x388] ;  /* 0x0000e200ff0e7b82 */ /* 0x001e300000000a00 */
[----:B------:R-:W1:Y:S01]  /*0420*/  LDC.64 R16, c[0x0][0x380] ;  /* 0x0000e000ff107b82 */ /* 0x000e620000000a00 */
[----:B0-----:R-:W-:-:S06]  /*0430*/  IMAD.WIDE R18, R27, 0x8, R14 ;  /* 0x000000081b127825 */ /* 0x001fcc00078e020e */
[----:B------:R-:W2:Y:S01]  /*0440*/  LDG.E.64 R18, desc[UR4][R18.64] ;  /* 0x0000000412127981 */ /* 0x000ea2000c1e1b00 */
[----:B-1----:R-:W-:-:S05]  /*0450*/  IMAD.WIDE R24, R31, 0x8, R16 ;  /* 0x000000081f187825 */ /* 0x002fca00078e0210 */
[----:B------:R-:W2:Y:S01]  /*0460*/  LDG.E.64 R22, desc[UR4][R24.64] ;  /* 0x0000000418167981 */ /* 0x000ea2000c1e1b00 */
[----:B------:R-:W-:Y:S01]  /*0470*/  IMAD.WIDE R20, R32, 0x8, R14 ;  /* 0x0000000820147825 */ /* 0x000fe200078e020e */
[----:B--2---:R-:W-:-:S03]  /*0480*/  DADD R22, R18, R22 ;  /* 0x0000000012167229 */ /* 0x004fc60000000016 */
[----:B------:R-:W-:-:S04]  /*0490*/  IMAD.WIDE R18, R8, 0x8, R16 ;  /* 0x0000000808127825 */ /* 0x000fc800078e0210 */
[----:B------:R0:W-:Y:S04]  /*04a0*/  STG.E.64 desc[UR4][R24.64], R22 ;  /* 0x0000001618007986 */ /* 0x0001e8000c101b04 */
[----:B0-----:R-:W2:Y:S04]  /*04b0*/  LDG.E.64 R22, desc[UR4][R20.64] ;  /* 0x0000000414167981 */ /* 0x001ea8000c1e1b00 */
[----:B------:R-:W2:Y:S02]  /*04c0*/  LDG.E.64 R20, desc[UR4][R18.64] ;  /* 0x0000000412147981 */ /* 0x000ea4000c1e1b00 */
[----:B--2---:R-:W-:Y:S01]  /*04d0*/  DADD R24, R22, R20 ;  /* 0x0000000016187229 */ /* 0x004fe20000000014 */
[----:B------:R-:W-:-:S04]  /*04e0*/  IMAD.WIDE R22, R29, 0x8, R14 ;  /* 0x000000081d167825 */ /* 0x000fc800078e020e */
[----:B------:R-:W-:Y:S02]  /*04f0*/  IMAD.WIDE R20, R33, 0x8, R16 ;  /* 0x0000000821147825 */ /* 0x000fe400078e0210 */
[----:B------:R0:W-:Y:S04]  /*0500*/  STG.E.64 desc[UR4][R18.64], R24 ;  /* 0x0000001812007986 */ /* 0x0001e8000c101b04 */
[----:B------:R-:W2:Y:S04]  /*0510*/  LDG.E.64 R22, desc[UR4][R22.64] ;  /* 0x0000000416167981 */ /* 0x000ea8000c1e1b00 */
[----:B0-----:R-:W2:Y:S01]  /*0520*/  LDG.E.64 R18, desc[UR4][R20.64] ;  /* 0x0000000414127981 */ /* 0x001ea2000c1e1b00 */
[----:B------:R-:W-:Y:S01]  /*0530*/  IMAD.WIDE R24, R9, 0x8, R14 ;  /* 0x0000000809187825 */ /* 0x000fe200078e020e */
[----:B--2---:R-:W-:-:S03]  /*0540*/  DADD R18, R22, R18 ;  /* 0x0000000016127229 */ /* 0x004fc60000000012 */
[----:B------:R-:W-:-:S04]  /*0550*/  IMAD.WIDE R22, R35, 0x8, R16 ;  /* 0x0000000823167825 */ /* 0x000fc800078e0210 */
        /* <DEDUP_REMOVED lines=13> */
[----:B0-----:R-:W2:Y:S04]  /*0630*/  LDG.E.64 R24, desc[UR4][R20.64] ;  /* 0x0000000414187981 */ /* 0x001ea8000c1e1b00 */
[----:B------:R-:W2:Y:S01]  /*0640*/  LDG.E.64 R20, desc[UR4][R18.64] ;  /* 0x0000000412147981 */ /* 0x000ea2000c1e1b00 */
[----:B------:R-:W-:Y:S01]  /*0650*/  IMAD.WIDE R22, R12, 0x8, R14 ;  /* 0x000000080c167825 */ /* 0x000fe200078e020e */
[----:B--2---:R-:W-:-:S03]  /*0660*/  DADD R20, R24, R20 ;  /* 0x0000000018147229 */ /* 0x004fc60000000014 */
[----:B------:R-:W-:-:S04]  /*0670*/  IMAD.WIDE R24, R28, 0x8, R16 ;  /* 0x000000081c187825 */ /* 0x000fc800078e0210 */
[----:B------:R0:W-:Y:S04]  /*0680*/  STG.E.64 desc[UR4][R18.64], R20 ;  /* 0x0000001412007986 */ /* 0x0001e8000c101b04 */
[----:B------:R-:W2:Y:S04]  /*0690*/  LDG.E.64 R22, desc[UR4][R22.64] ;  /* 0x0000000416167981 */ /* 0x000ea8000c1e1b00 */
[----:B0-----:R-:W2:Y:S01]  /*06a0*/  LDG.E.64 R18, desc[UR4][R24.64] ;  /* 0x0000000418127981 */ /* 0x001ea2000c1e1b00 */
[----:B------:R-:W-:-:S04]  /*06b0*/  IMAD.WIDE R14, R13, 0x8, R14 ;  /* 0x000000080d0e7825 */ /* 0x000fc800078e020e */
[----:B------:R-:W-:Y:S01]  /*06c0*/  IMAD.WIDE R16, R30, 0x8, R16 ;  /* 0x000000081e107825 */ /* 0x000fe200078e0210 */
[----:B--2---:R-:W-:-:S07]  /*06d0*/  DADD R18, R22, R18 ;  /* 0x0000000016127229 */ /* 0x004fce0000000012 */
[----:B------:R0:W-:Y:S04]  /*06e0*/  STG.E.64 desc[UR4][R24.64], R18 ;  /* 0x0000001218007986 */ /* 0x0001e8000c101b04 */
[----:B------:R-:W2:Y:S04]  /*06f0*/  LDG.E.64 R22, desc[UR4][R14.64] ;  /* 0x000000040e167981 */ /* 0x000ea8000c1e1b00 */
[----:B------:R-:W2:Y:S01]  /*0700*/  LDG.E.64 R14, desc[UR4][R16.64] ;  /* 0x00000004100e7981 */ /* 0x000ea2000c1e1b00 */
[----:B------:R-:W-:-:S04]  /*0710*/  IADD3 R34, PT, PT, R34, 0x8, RZ ;  /* 0x0000000822227810 */ /* 0x000fc80007ffe0ff */
[----:B------:R-:W-:Y:S01]  /*0720*/  ISETP.NE.AND P0, PT, R34, RZ, PT ;  /* 0x000000ff2200720c */ /* 0x000fe20003f05270 */
[----:B------:R-:W-:Y:S02]  /*0730*/  IMAD R36, R0, R0, RZ ;  /* 0x0000000000247224 */ /* 0x000fe400078e02ff */
[----:B------:R-:W-:-:S03]  /*0740*/  IMAD R20, R6, R6, RZ ;  /* 0x0000000606147224 */ /* 0x000fc600078e02ff */
[C---:B------:R-:W-:Y:S02]  /*0750*/  LEA R32, R36.reuse, R32, 0x3 ;  /* 0x0000002024207211 */ /* 0x040fe400078e18ff */
[C---:B------:R-:W-:Y:S02]  /*0760*/  LEA R29, R36.reuse, R29, 0x3 ;  /* 0x0000001d241d7211 */ /* 0x040fe400078e18ff */
[C---:B------:R-:W-:Y:S02]  /*0770*/  LEA R9, R36.reuse, R9, 0x3 ;  /* 0x0000000924097211 */ /* 0x040fe400078e18ff */
[C---:B------:R-:W-:Y:S02]  /*0780*/  LEA R10, R36.reuse, R10, 0x3 ;  /* 0x0000000a240a7211 */ /* 0x040fe400078e18ff */
[C---:B------:R-:W-:Y:S02]  /*0790*/  LEA R11, R36.reuse, R11, 0x3 ;  /* 0x0000000b240b7211 */ /* 0x040fe400078e18ff */
[----:B------:R-:W-:-:S02]  /*07a0*/  LEA R12, R36, R12, 0x3 ;  /* 0x0000000c240c7211 */ /* 0x000fc400078e18ff */
[C---:B------:R-:W-:Y:S02]  /*07b0*/  LEA R13, R36.reuse, R13, 0x3 ;  /* 0x0000000d240d7211 */ /* 0x040fe400078e18ff */
[----:B------:R-:W-:Y:S02]  /*07c0*/  LEA R27, R36, R27, 0x3 ;  /* 0x0000001b241b7211 */ /* 0x000fe400078e18ff */
[C---:B------:R-:W-:Y:S02]  /*07d0*/  LEA R8, R20.reuse, R8, 0x3 ;  /* 0x0000000814087211 */ /* 0x040fe400078e18ff */
[C---:B------:R-:W-:Y:S02]  /*07e0*/  LEA R33, R20.reuse, R33, 0x3 ;  /* 0x0000002114217211 */ /* 0x040fe400078e18ff */
[C---:B------:R-:W-:Y:S02]  /*07f0*/  LEA R35, R20.reuse, R35, 0x3 ;  /* 0x0000002314237211 */ /* 0x040fe400078e18ff */
[----:B------:R-:W-:-:S02]  /*0800*/  LEA R37, R20, R37, 0x3 ;  /* 0x0000002514257211 */ /* 0x000fc400078e18ff */
[C---:B------:R-:W-:Y:S02]  /*0810*/  LEA R26, R20.reuse, R26, 0x3 ;  /* 0x0000001a141a7211 */ /* 0x040fe400078e18ff */
[C---:B------:R-:W-:Y:S02]  /*0820*/  LEA R28, R20.reuse, R28, 0x3 ;  /* 0x0000001c141c7211 */ /* 0x040fe400078e18ff */
[C---:B------:R-:W-:Y:S02]  /*0830*/  LEA R30, R20.reuse, R30, 0x3 ;  /* 0x0000001e141e7211 */ /* 0x040fe400078e18ff */
[----:B------:R-:W-:Y:S01]  /*0840*/  LEA R31, R20, R31, 0x3 ;  /* 0x0000001f141f7211 */ /* 0x000fe200078e18ff */
[----:B--2---:R-:W-:-:S07]  /*0850*/  DADD R14, R22, R14 ;  /* 0x00000000160e7229 */ /* 0x004fce000000000e */
[----:B------:R0:W-:Y:S01]  /*0860*/  STG.E.64 desc[UR4][R16.64], R14 ;  /* 0x0000000e10007986 */ /* 0x0001e2000c101b04 */
[----:B------:R-:W-:Y:S05]  /*0870*/  @P0 BRA `(.L_x_1) ;  /* 0xfffffff800e40947 */ /* 0x000fea000383ffff */
[----:B------:R-:W-:-:S07]  /*0880*/  LOP3.LUT R9, R2, 0x7ffffff8, RZ, 0xc0, !PT ;  /* 0x7ffffff802097812 */ /* 0x000fce00078ec0ff */
.L_x_0:
[----:B------:R-:W-:-:S13]  /*0890*/  LOP3.LUT P0, R8, R2, 0x7, RZ, 0xc0, !PT ;  /* 0x0000000702087812 */ /* 0x000fda000780c0ff */
[----:B------:R-:W-:Y:S05]  /*08a0*/  @!P0 EXIT ;  /* 0x000000000000894d */ /* 0x000fea0003800000 */
[----:B------:R-:W-:Y:S02]  /*08b0*/  ISETP.GE.U32.AND P0, PT, R8, 0x4, PT ;  /* 0x000000040800780c */ /* 0x000fe40003f06070 */
[----:B0-----:R-:W-:-:S04]  /*08c0*/  LOP3.LUT R6, R2, 0x3, RZ, 0xc0, !PT ;  /* 0x0000000302067812 */ /* 0x001fc800078ec0ff */
[----:B------:R-:W-:-:S07]  /*08d0*/  ISETP.NE.AND P1, PT, R6, RZ, PT ;  /* 0x000000ff0600720c */ /* 0x000fce0003f25270 */
[----:B------:R-:W-:Y:S06]  /*08e0*/  @!P0 BRA `(.L_x_2) ;  /* 0x0000000000b08947 */ /* 0x000fec0003800000 */
[----:B------:R-:W0:Y:S01]  /*08f0*/  LDCU UR6, c[0x0][0x398] ;  /* 0x00007300ff0677ac */ /* 0x000e220008000800 */
[----:B------:R-:W1:Y:S01]  /*0900*/  LDC.64 R12, c[0x0][0x388] ;  /* 0x0000e200ff0c7b82 */ /* 0x000e620000000a00 */
[----:B------:R-:W-:-:S04]  /*0910*/  IMAD R23, R9, R0, R3 ;  /* 0x0000000009177224 */ /* 0x000fc800078e0203 */
[----:B------:R-:W-:-:S03]  /*0920*/  IMAD R21, R23, R0, R5 ;  /* 0x0000000017157224 */ /* 0x000fc600078e0205 */
[----:B------:R-:W2:Y:S01]  /*0930*/  LDC.64 R10, c[0x0][0x380] ;  /* 0x0000e000ff0a7b82 */ /* 0x000ea20000000a00 */
[----:B0----5:R-:W-:-:S04]  /*0940*/  IMAD R8, R9, UR6, R4 ;  /* 0x0000000609087c24 */ /* 0x021fc8000f8e0204 */
[----:B------:R-:W-:Y:S02]  /*0950*/  IMAD R19, R8, UR6, R7 ;  /* 0x0000000608137c24 */ /* 0x000fe4000f8e0207 */
[----:B-1----:R-:W-:-:S05]  /*0960*/  IMAD.WIDE R20, R21, 0x8, R12 ;  /* 0x0000000815147825 */ /* 0x002fca00078e020c */
[----:B------:R-:W3:Y:S01]  /*0970*/  LDG.E.64 R14, desc[UR4][R20.64] ;  /* 0x00000004140e7981 */ /* 0x000ee2000c1e1b00 */
[----:B--2---:R-:W-:-:S05]  /*0980*/  IMAD.WIDE R18, R19, 0x8, R10 ;  /* 0x0000000813127825 */ /* 0x004fca00078e020a */
[----:B------:R-:W3:Y:S01]  /*0990*/  LDG.E.64 R16, desc[UR4][R18.64] ;  /* 0x0000000412107981 */ /* 0x000ee2000c1e1b00 */
[----:B------:R-:W-:Y:S02]  /*09a0*/  IADD3 R27, PT, PT, R23, R0, RZ ;  /* 0x00000000171b7210 */ /* 0x000fe40007ffe0ff */
[----:B------:R-:W-:-:S03]  /*09b0*/  IADD3 R8, PT, PT, R8, UR6, RZ ;  /* 0x0000000608087c10 */ /* 0x000fc6000fffe0ff */
[----:B------:R-:W-:Y:S02]  /*09c0*/  IMAD R25, R27, R0, R5 ;  /* 0x000000001b197224 */ /* 0x000fe400078e0205 */
[----:B------:R-:W-:Y:S02]  /*09d0*/  IMAD R29, R8, UR6, R7 ;  /* 0x00000006081d7c24 */ /* 0x000fe4000f8e0207 */
[----:B------:R-:W-:Y:S01]  /*09e0*/  IMAD.WIDE R24, R25, 0x8, R12 ;  /* 0x0000000819187825 */ /* 0x000fe200078e020c */
[----:B---3--:R-:W-:-:S03]  /*09f0*/  DADD R22, R14, R16 ;  /* 0x000000000e167229 */ /* 0x008fc60000000010 */
[----:B------:R-:W-:-:S04]  /*0a00*/  IMAD.WIDE R14, R29, 0x8, R10 ;  /* 0x000000081d0e7825 */ /* 0x000fc800078e020a */
[----:B------:R0:W-:Y:S04]  /*0a10*/  STG.E.64 desc[UR4][R18.64], R22 ;  /* 0x0000001612007986 */ /* 0x0001e8000c101b04 */
[----:B------:R-:W2:Y:S04]  /*0a20*/  LDG.E.64 R16, desc[UR4][R24.64] ;  /* 0x0000000418107981 */ /* 0x000ea8000c1e1b00 */
[----:B------:R-:W2:Y:S01]  /*0a30*/  LDG.E.64 R20, desc[UR4][R14.64] ;  /* 0x000000040e147981 */ /* 0x000ea2000c1e1b00 */
[----:B------:R-:W-:Y:S02]  /*0a40*/  IADD3 R31, PT, PT, R27, R0, RZ ;  /* 0x000000001b1f7210 */ /* 0x000fe40007ffe0ff */
[----:B------:R-:W-:-:S03]  /*0a50*/  IADD3 R8, PT, PT, R8, UR6, RZ ;  /* 0x0000000608087c10 */ /* 0x000fc6000fffe0ff */
[----:B------:R-:W-:Y:S02]  /*0a60*/  IMAD R29, R31, R0, R5 ;  /* 0x000000001f1d7224 */ /* 0x000fe400078e0205 */
[----:B------:R-:W-:Y:S02]  /*0a70*/  IMAD R33, R8, UR6, R7 ;  /* 0x0000000608217c24 */ /* 0x000fe4000f8e0207 */
[----:B------:R-:W-:Y:S01]  /*0a80*/  IMAD.WIDE R28, R29, 0x8, R12 ;  /* 0x000000081d1c7825 */ /* 0x000fe200078e020c */
[----:B--2---:R-:W-:-:S03]  /*0a90*/  DADD R26, R16, R20 ;  /* 0x00000000101a7229 */ /* 0x004fc60000000014 */
[----:B------:R-:W-:-:S04]  /*0aa0*/  IMAD.WIDE R16, R33, 0x8, R10 ;  /* 0x0000000821107825 */ /* 0x000fc800078e020a */
[----:B------:R1:W-:Y:S04]  /*0ab0*/  STG.E.64 desc[UR4][R14.64], R26 ;  /* 0x0000001a0e007986 */ /* 0x0003e8000c101b04 */
[----:B0-----:R-:W2:Y:S04]  /*0ac0*/  LDG.E.64 R18, desc[UR4][R28.64] ;  /* 0x000000041c127981 */ /* 0x001ea8000c1e1b00 */
[----:B------:R-:W2:Y:S01]  /*0ad0*/  LDG.E.64 R20, desc[UR4][R16.64] ;  /* 0x0000000410147981 */ /* 0x000ea2000c1e1b00 */
[----:B------:R-:W-:Y:S02]  /*0ae0*/  IADD3 R31, PT, PT, R31, R0, RZ ;  /* 0x000000001f1f7210 */ /* 0x000fe40007ffe0ff */
[----:B------:R-:W-:-:S03]  /*0af0*/  IADD3 R8, PT, PT, R8, UR6, RZ ;  /* 0x0000000608087c10 */ /* 0x000fc6000fffe0ff */
[----:B------:R-:W-:Y:S02]  /*0b00*/  IMAD R31, R31, R0, R5 ;  /* 0x000000001f1f7224 */ /* 0x000fe400078e0205 */
[----:B------:R-:W-:Y:S02]  /*0b10*/  IMAD R23, R8, UR6, R7 ;  /* 0x0000000608177c24 */ /* 0x000fe4000f8e0207 */
[----:B------:R-:W-:-:S04]  /*0b20*/  IMAD.WIDE R12, R31, 0x8, R12 ;  /* 0x000000081f0c7825 */ /* 0x000fc800078e020c */
[----:B------:R-:W-:Y:S01]  /*0b30*/  IMAD.WIDE R10, R23, 0x8, R10 ;  /* 0x00000008170a7825 */ /* 0x000fe200078e020a */
[----:B--2---:R-:W-:-:S07]  /*0b40*/  DADD R18, R18, R20 ;  /* 0x0000000012127229 */ /* 0x004fce0000000014 */
[----:B------:R0:W-:Y:S04]  /*0b50*/  STG.E.64 desc[UR4][R16.64], R18 ;  /* 0x0000001210007986 */ /* 0x0001e8000c101b04 */
[----:B------:R-:W2:Y:S04]  /*0b60*/  LDG.E.64 R12, desc[UR4][R12.64] ;  /* 0x000000040c0c7981 */ /* 0x000ea8000c1e1b00 */
[----:B-1----:R-:W2:Y:S01]  /*0b70*/  LDG.E.64 R14, desc[UR4][R10.64] ;  /* 0x000000040a0e7981 */ /* 0x002ea2000c1e1b00 */
[----:B------:R-:W-:Y:S01]  /*0b80*/  IADD3 R9, PT, PT, R9, 0x4, RZ ;  /* 0x0000000409097810 */ /* 0x000fe20007ffe0ff */
[----:B--2---:R-:W-:-:S07]  /*0b90*/  DADD R14, R12, R14 ;  /* 0x000000000c0e7229 */ /* 0x004fce000000000e */
[----:B------:R0:W-:Y:S04]  /*0ba0*/  STG.E.64 desc[UR4][R10.64], R14 ;  /* 0x0000000e0a007986 */ /* 0x0001e8000c101b04 */
.L_x_2:
[----:B------:R-:W-:Y:S05]  /*0bb0*/  @!P1 EXIT ;  /* 0x000000000000994d */ /* 0x000fea0003800000 */
[----:B------:R-:W-:Y:S02]  /*0bc0*/  ISETP.NE.AND P0, PT, R6, 0x1, PT ;  /* 0x000000010600780c */ /* 0x000fe40003f05270 */
[----:B------:R-:W-:-:S04]  /*0bd0*/  LOP3.LUT R2, R2, 0x1, RZ, 0xc0, !PT ;  /* 0x0000000102027812 */ /* 0x000fc800078ec0ff */
[----:B------:R-:W-:-:S07]  /*0be0*/  ISETP.NE.U32.AND P1, PT, R2, 0x1, PT ;  /* 0x000000010200780c */ /* 0x000fce0003f25070 */
[----:B------:R-:W-:Y:S06]  /*0bf0*/  @!P0 BRA `(.L_x_3) ;  /* 0x0000000000608947 */ /* 0x000fec0003800000 */
[----:B------:R-:W1:Y:S01]  /*0c00*/  LDCU UR6, c[0x0][0x398] ;  /* 0x00007300ff0677ac */ /* 0x000e620008000800 */
[----:B0-----:R-:W0:Y:S01]  /*0c10*/  LDC.64 R14, c[0x0][0x388] ;  /* 0x0000e200ff0e7b82 */ /* 0x001e220000000a00 */
[----:B------:R-:W-:-:S04]  /*0c20*/  IMAD R23, R9, R0, R3 ;  /* 0x0000000009177224 */ /* 0x000fc800078e0203 */
[----:B------:R-:W-:-:S03]  /*0c30*/  IMAD R21, R23, R0, R5 ;  /* 0x0000000017157224 */ /* 0x000fc600078e0205 */
[----:B------:R-:W2:Y:S01]  /*0c40*/  LDC.64 R10, c[0x0][0x380] ;  /* 0x0000e000ff0a7b82 */ /* 0x000ea20000000a00 */
[----:B-1---5:R-:W-:-:S04]  /*0c50*/  IMAD R2, R9, UR6, R4 ;  /* 0x0000000609027c24 */ /* 0x022fc8000f8e0204 */
[----:B------:R-:W-:Y:S02]  /*0c60*/  IMAD R13, R2, UR6, R7 ;  /* 0x00000006020d7c24 */ /* 0x000fe4000f8e0207 */
[----:B0-----:R-:W-:-:S05]  /*0c70*/  IMAD.WIDE R20, R21, 0x8, R14 ;  /* 0x0000000815147825 */ /* 0x001fca00078e020e */
[----:B------:R-:W3:Y:S01]  /*0c80*/  LDG.E.64 R16, desc[UR4][R20.64] ;  /* 0x0000000414107981 */ /* 0x000ee2000c1e1b00 */
[----:B--2---:R-:W-:-:S05]  /*0c90*/  IMAD.WIDE R12, R13, 0x8, R10 ;  /* 0x000000080d0c7825 */ /* 0x004fca00078e020a */
[----:B------:R-:W3:Y:S01]  /*0ca0*/  LDG.E.64 R18, desc[UR4][R12.64] ;  /* 0x000000040c127981 */ /* 0x000ee2000c1e1b00 */
[----:B------:R-:W-:Y:S02]  /*0cb0*/  IADD3 R23, PT, PT, R23, R0, RZ ;  /* 0x0000000017177210 */ /* 0x000fe40007ffe0ff */
[----:B------:R-:W-:-:S03]  /*0cc0*/  IADD3 R2, PT, PT, R2, UR6, RZ ;  /* 0x0000000602027c10 */ /* 0x000fc6000fffe0ff */
[----:B------:R-:W-:Y:S02]  /*0cd0*/  IMAD R23, R23, R0, R5 ;  /* 0x0000000017177224 */ /* 0x000fe400078e0205 */
[----:B------:R-:W-:Y:S01]  /*0ce0*/  IMAD R25, R2, UR6, R7 ;  /* 0x0000000602197c24 */ /* 0x000fe2000f8e0207 */
[----:B---3--:R-:W-:Y:S01]  /*0cf0*/  DADD R16, R16, R18 ;  /* 0x0000000010107229 */ /* 0x008fe20000000012 */
[----:B------:R-:W-:-:S04]  /*0d00*/  IMAD.WIDE R18, R23, 0x8, R14 ;  /* 0x0000000817127825 */ /* 0x000fc800078e020e */
[----:B------:R-:W-:Y:S02]  /*0d10*/  IMAD.WIDE R22, R25, 0x8, R10 ;  /* 0x0000000819167825 */ /* 0x000fe400078e020a */
[----:B------:R1:W-:Y:S04]  /*0d20*/  STG.E.64 desc[UR4][R12.64], R16 ;  /* 0x000000100c007986 */ /* 0x0003e8000c101b04 */
[----:B------:R-:W2:Y:S04]  /*0d30*/  LDG.E.64 R10, desc[UR4][R18.64] ;  /* 0x00000004120a7981 */ /* 0x000ea8000c1e1b00 */
[----:B------:R-:W2:Y:S01]  /*0d40*/  LDG.E.64 R14, desc[UR4][R22.64] ;  /* 0x00000004160e7981 */ /* 0x000ea2000c1e1b00 */
[----:B------:R-:W-:Y:S01]  /*0d50*/  IADD3 R9, PT, PT, R9, 0x2, RZ ;  /* 0x0000000209097810 */ /* 0x000fe20007ffe0ff */
[----:B--2---:R-:W-:-:S07]  /*0d60*/  DADD R10, R10, R14 ;  /* 0x000000000a0a7229 */ /* 0x004fce000000000e */
[----:B------:R1:W-:Y:S04]  /*0d70*/  STG.E.64 desc[UR4][R22.64], R10 ;  /* 0x0000000a16007986 */ /* 0x0003e8000c101b04 */
.L_x_3:
[----:B------:R-:W-:Y:S05]  /*0d80*/  @P1 EXIT ;  /* 0x000000000000194d */ /* 0x000fea0003800000 */
[----:B------:R-:W2:Y:S01]  /*0d90*/  LDCU UR6, c[0x0][0x398] ;  /* 0x00007300ff0677ac */ /* 0x000ea20008000800 */
[----:B01----:R-:W0:Y:S01]  /*0da0*/  LDC.64 R10, c[0x0][0x388] ;  /* 0x0000e200ff0a7b82 */ /* 0x003e220000000a00 */
[----:B------:R-:W-:-:S04]  /*0db0*/  IMAD R3, R9, R0, R3 ;  /* 0x0000000009037224 */ /* 0x000fc800078e0203 */
[----:B------:R-:W-:-:S03]  /*0dc0*/  IMAD R3, R3, R0, R5 ;  /* 0x0000000003037224 */ /* 0x000fc600078e0205 */
[----:B------:R-:W1:Y:S01]  /*0dd0*/  LDC.64 R12, c[0x0][0x380] ;  /* 0x0000e000ff0c7b82 */ /* 0x000e620000000a00 */
[----:B--2--5:R-:W-:-:S04]  /*0de0*/  IMAD R4, R9, UR6, R4 ;  /* 0x0000000609047c24 */ /* 0x024fc8000f8e0204 */
[----:B------:R-:W-:Y:S02]  /*0df0*/  IMAD R5, R4, UR6, R7 ;  /* 0x0000000604057c24 */ /* 0x000fe4000f8e0207 */
[----:B0-----:R-:W-:-:S06]  /*0e00*/  IMAD.WIDE R2, R3, 0x8, R10 ;  /* 0x0000000803027825 */ /* 0x001fcc00078e020a */
[----:B------:R-:W2:Y:S01]  /*0e10*/  LDG.E.64 R2, desc[UR4][R2.64] ;  /* 0x0000000402027981 */ /* 0x000ea2000c1e1b00 */
[----:B-1----:R-:W-:-:S05]  /*0e20*/  IMAD.WIDE R4, R5, 0x8, R12 ;  /* 0x0000000805047825 */ /* 0x002fca00078e020c */
[----:B------:R-:W2:Y:S02]  /*0e30*/  LDG.E.64 R6, desc[UR4][R4.64] ;  /* 0x0000000404067981 */ /* 0x000ea4000c1e1b00 */
[----:B--2---:R-:W-:-:S07]  /*0e40*/  DADD R6, R2, R6 ;  /* 0x0000000002067229 */ /* 0x004fce0000000006 */
[----:B------:R-:W-:Y:S01]  /*0e50*/  STG.E.64 desc[UR4][R4.64], R6 ;  /* 0x0000000604007986 */ /* 0x000fe2000c101b04 */
[----:B------:R-:W-:Y:S05]  /*0e60*/  EXIT ;  /* 0x000000000000794d */ /* 0x000fea0003800000 */
.L_x_4:
[----:B------:R-:W-:-:S00]  /*0e70*/  BRA `(.L_x_4) ;  /* 0xfffffffc00fc7947 */ /* 0x000fc0000383ffff */
[----:B------:R-:W-:-:S00]  /*0e80*/  NOP ;  /* 0x0000000000007918 */ /* 0x000fc00000000000 */
[----:B------:R-:W-:-:S00]  /*0e90*/  NOP ;  /* 0x0000000000007918 */ /* 0x000fc00000000000 */
[----:B------:R-:W-:-:S00]  /*0ea0*/  NOP ;  /* 0x0000000000007918 */ /* 0x000fc00000000000 */
[----:B------:R-:W-:-:S00]  /*0eb0*/  NOP ;  /* 0x0000000000007918 */ /* 0x000fc00000000000 */
[----:B------:R-:W-:-:S00]  /*0ec0*/  NOP ;  /* 0x0000000000007918 */ /* 0x000fc00000000000 */
[----:B------:R-:W-:-:S00]  /*0ed0*/  NOP ;  /* 0x0000000000007918 */ /* 0x000fc00000000000 */
[----:B------:R-:W-:-:S00]  /*0ee0*/  NOP ;  /* 0x0000000000007918 */ /* 0x000fc00000000000 */
[----:B------:R-:W-:-:S00]  /*0ef0*/  NOP ;  /* 0x0000000000007918 */ /* 0x000fc00000000000 */
.L_x_5:


//--------------------- .nv.shared.reserved.0     --------------------------
	.section	.nv.shared.reserved.0,"aw",@nobits
	.weak		__nv_reservedSMEM_offset_0_alias
	.size		__nv_reservedSMEM_offset_0_alias, 0, 64
	.other		__nv_reservedSMEM_offset_0_alias,@"STO_CUDA_RESERVED_SHARED STV_DEFAULT"
__nv_reservedSMEM_offset_0_alias:
	.zero		0
	.zero		64


//--------------------- .nv.constant0._Z11_add_sparsePdS_Piiii --------------------------
	.section	.nv.constant0._Z11_add_sparsePdS_Piiii,"a",@progbits
	.sectionflags	@""
	.align	4
.nv.constant0._Z11_add_sparsePdS_Piiii:
	.zero		932


//--------------------- SYMBOLS --------------------------

	.type		.nv.reservedSmem.offset0,@object
	.size		.nv.reservedSmem.offset0,0x4
